//
// Generated by NVIDIA NVVM Compiler
//
// Compiler Build ID: CL-36424714
// Cuda compilation tools, release 13.0, V13.0.88
// Based on NVVM 20.0.0
//

.version 9.0
.target sm_100
.address_size 64

	// .globl	_Z15multiply_by_0_1Pfii

.visible .entry _Z15multiply_by_0_1Pfii(
	.param .u64 .ptr .align 1 _Z15multiply_by_0_1Pfii_param_0,
	.param .u32 _Z15multiply_by_0_1Pfii_param_1,
	.param .u32 _Z15multiply_by_0_1Pfii_param_2
)
{
	.reg .pred 	%p<2>;
	.reg .b32 	%r<8>;
	.reg .b32 	%f<3>;
	.reg .b64 	%rd<5>;

	ld.param.u64 	%rd1, [_Z15multiply_by_0_1Pfii_param_0];
	ld.param.u32 	%r2, [_Z15multiply_by_0_1Pfii_param_1];
	ld.param.u32 	%r3, [_Z15multiply_by_0_1Pfii_param_2];
	mov.u32 	%r4, %tid.x;
	mov.u32 	%r5, %ctaid.x;
	mov.u32 	%r6, %ntid.x;
	mad.lo.s32 	%r7, %r5, %r6, %r4;
	add.s32 	%r1, %r7, %r2;
	setp.ge.s32 	%p1, %r1, %r3;
	@%p1 bra 	$L__BB0_2;
	cvta.to.global.u64 	%rd2, %rd1;
	mul.wide.s32 	%rd3, %r1, 4;
	add.s64 	%rd4, %rd2, %rd3;
	ld.global.f32 	%f1, [%rd4];
	mul.f32 	%f2, %f1, 0f3DCCCCCD;
	st.global.f32 	[%rd4], %f2;
$L__BB0_2:
	ret;

}


// ===== COMPILED SASS (sm_100) =====

	.target	sm_100

	.elftype	@"ET_EXEC"


//--------------------- .note.nv.tkinfo           --------------------------
	.section	.note.nv.tkinfo,"",@"SHT_NOTE"
	.sectionflags	@"SHF_NOTE_NV_TKINFO"
	.tkinfo
        /*0018*/ 	.word	0x00000002
        /*0030*/ 	.string	""
        /*0030*/ 	.string	"ptxas"
        /*0030*/ 	.string	"Cuda compilation tools, release 13.0, V13.0.88"
        /*0030*/ 	.string	"Build cuda_13.0.r13.0/compiler.36424714_0"
        /*0030*/ 	.string	"-arch sm_100 -m 64 "



//--------------------- .note.nv.cuinfo           --------------------------
	.section	.note.nv.cuinfo,"",@"SHT_NOTE"
	.sectionflags	@"SHF_NOTE_NV_CUINFO"
        /*0018*/ 	.short	0x0002
        /*001a*/ 	.short	0x0064
        /*001c*/ 	.short	0x0082
	.zero		2


//--------------------- .nv.info                  --------------------------
	.section	.nv.info,"",@"SHT_CUDA_INFO"
	.align	4


	//----- nvinfo : EIATTR_REGCOUNT
	.align		4
        /*0000*/ 	.byte	0x04, 0x2f
        /*0002*/ 	.short	(.L_1 - .L_0)
	.align		4
.L_0:
        /*0004*/ 	.word	index@(_Z15multiply_by_0_1Pfii)
        /*0008*/ 	.word	0x00000008


	//----- nvinfo : EIATTR_FRAME_SIZE
	.align		4
.L_1:
        /*000c*/ 	.byte	0x04, 0x11
        /*000e*/ 	.short	(.L_3 - .L_2)
	.align		4
.L_2:
        /*0010*/ 	.word	index@(_Z15multiply_by_0_1Pfii)
        /*0014*/ 	.word	0x00000000


	//----- nvinfo : EIATTR_MIN_STACK_SIZE
	.align		4
.L_3:
        /*0018*/ 	.byte	0x04, 0x12
        /*001a*/ 	.short	(.L_5 - .L_4)
	.align		4
.L_4:
        /*001c*/ 	.word	index@(_Z15multiply_by_0_1Pfii)
        /*0020*/ 	.word	0x00000000
.L_5:


//--------------------- .nv.compat                --------------------------
	.section	.nv.compat,"",@"SHT_CUDA_COMPAT_INFO"
	.align	4
        /*0000*/ 	.byte	0x02, 0x09, 0x00, 0x00, 0x02, 0x02, 0x01, 0x00, 0x02, 0x05, 0x05, 0x00, 0x03, 0x07, 0x01, 0x01
        /*0010*/ 	.byte	0x02, 0x03, 0x00, 0x00, 0x02, 0x06, 0x01, 0x00, 0x04, 0x0b, 0x08, 0x00, 0x09, 0x00, 0x00, 0x00
        /*0020*/ 	.byte	0x00, 0x00, 0x00, 0x00


//--------------------- .nv.info._Z15multiply_by_0_1Pfii --------------------------
	.section	.nv.info._Z15multiply_by_0_1Pfii,"",@"SHT_CUDA_INFO"
	.sectionflags	@""
	.align	4


	//----- nvinfo : EIATTR_CUDA_API_VERSION
	.align		4
        /*0000*/ 	.byte	0x04, 0x37
        /*0002*/ 	.short	(.L_7 - .L_6)
.L_6:
        /*0004*/ 	.word	0x00000082


	//----- nvinfo : EIATTR_KPARAM_INFO
	.align		4
.L_7:
        /*0008*/ 	.byte	0x04, 0x17
        /*000a*/ 	.short	(.L_9 - .L_8)
.L_8:
        /*000c*/ 	.word	0x00000000
        /*0010*/ 	.short	0x0002
        /*0012*/ 	.short	0x000c
        /*0014*/ 	.byte	0x00, 0xf0, 0x11, 0x00


	//----- nvinfo : EIATTR_KPARAM_INFO
	.align		4
.L_9:
        /*0018*/ 	.byte	0x04, 0x17
        /*001a*/ 	.short	(.L_11 - .L_10)
.L_10:
        /*001c*/ 	.word	0x00000000
        /*0020*/ 	.short	0x0001
        /*0022*/ 	.short	0x0008
        /*0024*/ 	.byte	0x00, 0xf0, 0x11, 0x00


	//----- nvinfo : EIATTR_KPARAM_INFO
	.align		4
.L_11:
        /*0028*/ 	.byte	0x04, 0x17
        /*002a*/ 	.short	(.L_13 - .L_12)
.L_12:
        /*002c*/ 	.word	0x00000000
        /*0030*/ 	.short	0x0000
        /*0032*/ 	.short	0x0000
        /*0034*/ 	.byte	0x00, 0xf5, 0x21, 0x00


	//----- nvinfo : EIATTR_SPARSE_MMA_MASK
	.align		4
.L_13:
        /*0038*/ 	.byte	0x03, 0x50
        /*003a*/ 	.short	0x0000


	//----- nvinfo : EIATTR_MAXREG_COUNT
	.align		4
        /*003c*/ 	.byte	0x03, 0x1b
        /*003e*/ 	.short	0x00ff


	//----- nvinfo : EIATTR_MERCURY_ISA_VERSION
	.align		4
        /*0040*/ 	.byte	0x03, 0x5f
        /*0042*/ 	.short	0x0101


	//----- nvinfo : EIATTR_VRC_CTA_INIT_COUNT
	.align		4
        /*0044*/ 	.byte	0x02, 0x4a
	.zero		1
	.zero		1


	//----- nvinfo : EIATTR_EXIT_INSTR_OFFSETS
	.align		4
        /*0048*/ 	.byte	0x04, 0x1c
        /*004a*/ 	.short	(.L_15 - .L_14)


	//   ....[0]....
.L_14:
        /*004c*/ 	.word	0x00000080


	//   ....[1]....
        /*0050*/ 	.word	0x000000f0


	//----- nvinfo : EIATTR_CBANK_PARAM_SIZE
	.align		4
.L_15:
        /*0054*/ 	.byte	0x03, 0x19
        /*0056*/ 	.short	0x0010


	//----- nvinfo : EIATTR_PARAM_CBANK
	.align		4
        /*0058*/ 	.byte	0x04, 0x0a
        /*005a*/ 	.short	(.L_17 - .L_16)
	.align		4
.L_16:
        /*005c*/ 	.word	index@(.nv.constant0._Z15multiply_by_0_1Pfii)
        /*0060*/ 	.short	0x0380
        /*0062*/ 	.short	0x0010


	//----- nvinfo : EIATTR_SW_WAR
	.align		4
.L_17:
        /*0064*/ 	.byte	0x04, 0x36
        /*0066*/ 	.short	(.L_19 - .L_18)
.L_18:
        /*0068*/ 	.word	0x00000008
.L_19:


//--------------------- .nv.callgraph             --------------------------
	.section	.nv.callgraph,"",@"SHT_CUDA_CALLGRAPH"
	.align	4
	.sectionentsize	8
	.align		4
        /*0000*/ 	.word	0x00000000
	.align		4
        /*0004*/ 	.word	0xffffffff
	.align		4
        /*0008*/ 	.word	0x00000000
	.align		4
        /*000c*/ 	.word	0xfffffffe
	.align		4
        /*0010*/ 	.word	0x00000000
	.align		4
        /*0014*/ 	.word	0xfffffffd
	.align		4
        /*0018*/ 	.word	0x00000000
	.align		4
        /*001c*/ 	.word	0xfffffffc


//--------------------- .text._Z15multiply_by_0_1Pfii --------------------------
	.section	.text._Z15multiply_by_0_1Pfii,"ax",@progbits
	.align	128
        .global         _Z15multiply_by_0_1Pfii
        .type           _Z15multiply_by_0_1Pfii,@function
        .size           _Z15multiply_by_0_1Pfii,(.L_x_1 - _Z15multiply_by_0_1Pfii)
        .other          _Z15multiply_by_0_1Pfii,@"STO_CUDA_ENTRY STV_DEFAULT"
_Z15multiply_by_0_1Pfii:
.text._Z15multiply_by_0_1Pfii:
[----:B------:R-:W-:Y:S01]  /*0000*/  LDC R1, c[0x0][0x37c] ;  /* 0x0000df00ff017b82 */ /* 0x000fe20000000800 */
[----:B------:R-:W0:Y:S07]  /*0010*/  S2R R0, SR_TID.X ;  /* 0x0000000000007919 */ /* 0x000e2e0000002100 */
[----:B------:R-:W0:Y:S01]  /*0020*/  S2UR UR4, SR_CTAID.X ;  /* 0x00000000000479c3 */ /* 0x000e220000002500 */
[----:B------:R-:W1:Y:S07]  /*0030*/  LDCU.64 UR6, c[0x0][0x388] ;  /* 0x00007100ff0677ac */ /* 0x000e6e0008000a00 */
[----:B------:R-:W0:Y:S02]  /*0040*/  LDC R3, c[0x0][0x360] ;  /* 0x0000d800ff037b82 */ /* 0x000e240000000800 */
[----:B0-----:R-:W-:-:S05]  /*0050*/  IMAD R0, R3, UR4, R0 ;  /* 0x0000000403007c24 */ /* 0x001fca000f8e0200 */
[----:B-1----:R-:W-:-:S04]  /*0060*/  IADD3 R5, PT, PT, R0, UR6, RZ ;  /* 0x0000000600057c10 */ /* 0x002fc8000fffe0ff */
[----:B------:R-:W-:-:S13]  /*0070*/  ISETP.GE.AND P0, PT, R5, UR7, PT ;  /* 0x0000000705007c0c */ /* 0x000fda000bf06270 */
[----:B------:R-:W-:Y:S05]  /*0080*/  @P0 EXIT ;  /* 0x000000000000094d */ /* 0x000fea0003800000 */
[----:B------:R-:W0:Y:S01]  /*0090*/  LDC.64 R2, c[0x0][0x380] ;  /* 0x0000e000ff027b82 */ /* 0x000e220000000a00 */
[----:B------:R-:W1:Y:S01]  /*00a0*/  LDCU.64 UR4, c[0x0][0x358] ;  /* 0x00006b00ff0477ac */ /* 0x000e620008000a00 */
[----:B0-----:R-:W-:-:S05]  /*00b0*/  IMAD.WIDE R2, R5, 0x4, R2 ;  /* 0x0000000405027825 */ /* 0x001fca00078e0202 */
[----:B-1----:R-:W2:Y:S02]  /*00c0*/  LDG.E R0, desc[UR4][R2.64] ;  /* 0x0000000402007981 */ /* 0x002ea4000c1e1900 */
[----:B--2---:R-:W-:-:S05]  /*00d0*/  FMUL R5, R0, 0.10000000149011611938 ;  /* 0x3dcccccd00057820 */ /* 0x004fca0000400000 */
[----:B------:R-:W-:Y:S01]  /*00e0*/  STG.E desc[UR4][R2.64], R5 ;  /* 0x0000000502007986 */ /* 0x000fe2000c101904 */
[----:B------:R-:W-:Y:S05]  /*00f0*/  EXIT ;  /* 0x000000000000794d */ /* 0x000fea0003800000 */
.L_x_0:
[----:B------:R-:W-:-:S00]  /*0100*/  BRA `(.L_x_0) ;  /* 0xfffffffc00fc7947 */ /* 0x000fc0000383ffff */
[----:B------:R-:W-:-:S00]  /*0110*/  NOP ;  /* 0x0000000000007918 */ /* 0x000fc00000000000 */
        /* <DEDUP_REMOVED lines=14> */
.L_x_1:


//--------------------- .nv.shared.reserved.0     --------------------------
	.section	.nv.shared.reserved.0,"aw",@nobits
	.weak		__nv_reservedSMEM_offset_0_alias
	.size		__nv_reservedSMEM_offset_0_alias, 0, 64
	.other		__nv_reservedSMEM_offset_0_alias,@"STO_CUDA_RESERVED_SHARED STV_DEFAULT"
__nv_reservedSMEM_offset_0_alias:
	.zero		0
	.zero		64


//--------------------- .nv.constant0._Z15multiply_by_0_1Pfii --------------------------
	.section	.nv.constant0._Z15multiply_by_0_1Pfii,"a",@progbits
	.sectionflags	@""
	.align	4
.nv.constant0._Z15multiply_by_0_1Pfii:
	.zero		912


//--------------------- SYMBOLS --------------------------

	.type		.nv.reservedSmem.offset0,@object
	.size		.nv.reservedSmem.offset0,0x4
